//
// Generated by NVIDIA NVVM Compiler
//
// Compiler Build ID: CL-36424714
// Cuda compilation tools, release 13.0, V13.0.88
// Based on NVVM 20.0.0
//

.version 9.0
.target sm_100
.address_size 64

	// .globl	_Z5KCGenv

.visible .entry _Z5KCGenv()
{


	ret;

}


// ===== COMPILED SASS (sm_100) =====

	.target	sm_100

	.elftype	@"ET_EXEC"


//--------------------- .note.nv.tkinfo           --------------------------
	.section	.note.nv.tkinfo,"",@"SHT_NOTE"
	.sectionflags	@"SHF_NOTE_NV_TKINFO"
	.tkinfo
        /*0018*/ 	.word	0x00000002
        /*0030*/ 	.string	""
        /*0030*/ 	.string	"ptxas"
        /*0030*/ 	.string	"Cuda compilation tools, release 13.0, V13.0.88"
        /*0030*/ 	.string	"Build cuda_13.0.r13.0/compiler.36424714_0"
        /*0030*/ 	.string	"-arch sm_100 -m 64 "



//--------------------- .note.nv.cuinfo           --------------------------
	.section	.note.nv.cuinfo,"",@"SHT_NOTE"
	.sectionflags	@"SHF_NOTE_NV_CUINFO"
        /*0018*/ 	.short	0x0002
        /*001a*/ 	.short	0x0064
        /*001c*/ 	.short	0x0082
	.zero		2


//--------------------- .nv.info                  --------------------------
	.section	.nv.info,"",@"SHT_CUDA_INFO"
	.align	4


	//----- nvinfo : EIATTR_REGCOUNT
	.align		4
        /*0000*/ 	.byte	0x04, 0x2f
        /*0002*/ 	.short	(.L_1 - .L_0)
	.align		4
.L_0:
        /*0004*/ 	.word	index@(_Z5KCGenv)
        /*0008*/ 	.word	0x00000004


	//----- nvinfo : EIATTR_FRAME_SIZE
	.align		4
.L_1:
        /*000c*/ 	.byte	0x04, 0x11
        /*000e*/ 	.short	(.L_3 - .L_2)
	.align		4
.L_2:
        /*0010*/ 	.word	index@(_Z5KCGenv)
        /*0014*/ 	.word	0x00000000


	//----- nvinfo : EIATTR_MIN_STACK_SIZE
	.align		4
.L_3:
        /*0018*/ 	.byte	0x04, 0x12
        /*001a*/ 	.short	(.L_5 - .L_4)
	.align		4
.L_4:
        /*001c*/ 	.word	index@(_Z5KCGenv)
        /*0020*/ 	.word	0x00000000
.L_5:


//--------------------- .nv.compat                --------------------------
	.section	.nv.compat,"",@"SHT_CUDA_COMPAT_INFO"
	.align	4
        /*0000*/ 	.byte	0x02, 0x09, 0x00, 0x00, 0x02, 0x02, 0x01, 0x00, 0x02, 0x05, 0x05, 0x00, 0x03, 0x07, 0x01, 0x01
        /*0010*/ 	.byte	0x02, 0x03, 0x00, 0x00, 0x02, 0x06, 0x01, 0x00, 0x04, 0x0b, 0x08, 0x00, 0x09, 0x00, 0x00, 0x00
        /*0020*/ 	.byte	0x00, 0x00, 0x00, 0x00


//--------------------- .nv.info._Z5KCGenv        --------------------------
	.section	.nv.info._Z5KCGenv,"",@"SHT_CUDA_INFO"
	.sectionflags	@""
	.align	4


	//----- nvinfo : EIATTR_CUDA_API_VERSION
	.align		4
        /*0000*/ 	.byte	0x04, 0x37
        /*0002*/ 	.short	(.L_7 - .L_6)
.L_6:
        /*0004*/ 	.word	0x00000082


	//----- nvinfo : EIATTR_SPARSE_MMA_MASK
	.align		4
.L_7:
        /*0008*/ 	.byte	0x03, 0x50
        /*000a*/ 	.short	0x0000


	//----- nvinfo : EIATTR_MAXREG_COUNT
	.align		4
        /*000c*/ 	.byte	0x03, 0x1b
        /*000e*/ 	.short	0x00ff


	//----- nvinfo : EIATTR_MERCURY_ISA_VERSION
	.align		4
        /*0010*/ 	.byte	0x03, 0x5f
        /*0012*/ 	.short	0x0101


	//----- nvinfo : EIATTR_VRC_CTA_INIT_COUNT
	.align		4
        /*0014*/ 	.byte	0x02, 0x4a
	.zero		1
	.zero		1


	//----- nvinfo : EIATTR_EXIT_INSTR_OFFSETS
	.align		4
        /*0018*/ 	.byte	0x04, 0x1c
        /*001a*/ 	.short	(.L_9 - .L_8)


	//   ....[0]....
.L_8:
        /*001c*/ 	.word	0x00000010


	//----- nvinfo : EIATTR_SW_WAR
	.align		4
.L_9:
        /*0020*/ 	.byte	0x04, 0x36
        /*0022*/ 	.short	(.L_11 - .L_10)
.L_10:
        /*0024*/ 	.word	0x00000008
.L_11:


//--------------------- .nv.callgraph             --------------------------
	.section	.nv.callgraph,"",@"SHT_CUDA_CALLGRAPH"
	.align	4
	.sectionentsize	8
	.align		4
        /*0000*/ 	.word	0x00000000
	.align		4
        /*0004*/ 	.word	0xffffffff
	.align		4
        /*0008*/ 	.word	0x00000000
	.align		4
        /*000c*/ 	.word	0xfffffffe
	.align		4
        /*0010*/ 	.word	0x00000000
	.align		4
        /*0014*/ 	.word	0xfffffffd
	.align		4
        /*0018*/ 	.word	0x00000000
	.align		4
        /*001c*/ 	.word	0xfffffffc


//--------------------- .text._Z5KCGenv           --------------------------
	.section	.text._Z5KCGenv,"ax",@progbits
	.align	128
        .global         _Z5KCGenv
        .type           _Z5KCGenv,@function
        .size           _Z5KCGenv,(.L_x_1 - _Z5KCGenv)
        .other          _Z5KCGenv,@"STO_CUDA_ENTRY STV_DEFAULT"
_Z5KCGenv:
.text._Z5KCGenv:
[----:B------:R-:W-:Y:S01]  /*0000*/  LDC R1, c[0x0][0x37c] ;  /* 0x0000df00ff017b82 */ /* 0x000fe20000000800 */
[----:B------:R-:W-:Y:S05]  /*0010*/  EXIT ;  /* 0x000000000000794d */ /* 0x000fea0003800000 */
.L_x_0:
[----:B------:R-:W-:-:S00]  /*0020*/  BRA `(.L_x_0) ;  /* 0xfffffffc00fc7947 */ /* 0x000fc0000383ffff */
[----:B------:R-:W-:-:S00]  /*0030*/  NOP ;  /* 0x0000000000007918 */ /* 0x000fc00000000000 */
        /* <DEDUP_REMOVED lines=12> */
.L_x_1:


//--------------------- .nv.shared.reserved.0     --------------------------
	.section	.nv.shared.reserved.0,"aw",@nobits
	.weak		__nv_reservedSMEM_offset_0_alias
	.size		__nv_reservedSMEM_offset_0_alias, 0, 64
	.other		__nv_reservedSMEM_offset_0_alias,@"STO_CUDA_RESERVED_SHARED STV_DEFAULT"
__nv_reservedSMEM_offset_0_alias:
	.zero		0
	.zero		64


//--------------------- .nv.constant0._Z5KCGenv   --------------------------
	.section	.nv.constant0._Z5KCGenv,"a",@progbits
	.sectionflags	@""
	.align	4
.nv.constant0._Z5KCGenv:
	.zero		896


//--------------------- SYMBOLS --------------------------

	.type		.nv.reservedSmem.offset0,@object
	.size		.nv.reservedSmem.offset0,0x4
